	.headerflags	@"EF_CUDA_TEXMODE_UNIFIED EF_CUDA_64BIT_ADDRESS EF_CUDA_ACCELERATORS EF_CUDA_SM90 EF_CUDA_VIRTUAL_SM(EF_CUDA_SM90)"
	.elftype	@"ET_EXEC"


//--------------------- .nv.info                  --------------------------
	.section	.nv.info,"",@"SHT_CUDA_INFO"
	.align	4


	//----- nvinfo : EIATTR_REGCOUNT
	.align		4
        /*0000*/ 	.byte	0x04, 0x2f
        /*0002*/ 	.short	(.L_1 - .L_0)
	.align		4
.L_0:
        /*0004*/ 	.word	index@(triton_poi_fused_addmm_sigmoid_sigmoid_backward_4)
        /*0008*/ 	.word	0x00000010


	//----- nvinfo : EIATTR_MIN_STACK_SIZE
	.align		4
.L_1:
        /*000c*/ 	.byte	0x04, 0x12
        /*000e*/ 	.short	(.L_3 - .L_2)
	.align		4
.L_2:
        /*0010*/ 	.word	index@(triton_poi_fused_addmm_sigmoid_sigmoid_backward_4)
        /*0014*/ 	.word	0x00000000


	//----- nvinfo : EIATTR_FRAME_SIZE
	.align		4
.L_3:
        /*0018*/ 	.byte	0x04, 0x11
        /*001a*/ 	.short	(.L_5 - .L_4)
	.align		4
.L_4:
        /*001c*/ 	.word	index@(triton_poi_fused_addmm_sigmoid_sigmoid_backward_4)
        /*0020*/ 	.word	0x00000000


	//----- nvinfo : EIATTR_MIN_STACK_SIZE
	.align		4
.L_5:
        /*0024*/ 	.byte	0x04, 0x12
        /*0026*/ 	.short	(.L_7 - .L_6)
	.align		4
.L_6:
        /*0028*/ 	.word	index@(triton_poi_fused_addmm_sigmoid_sigmoid_backward_4)
        /*002c*/ 	.word	0x00000000
.L_7:


//--------------------- .nv.info.triton_poi_fused_addmm_sigmoid_sigmoid_backward_4 --------------------------
	.section	.nv.info.triton_poi_fused_addmm_sigmoid_sigmoid_backward_4,"",@"SHT_CUDA_INFO"
	.sectionflags	@""
	.align	4


	//----- nvinfo : EIATTR_CUDA_API_VERSION
	.align		4
        /*0000*/ 	.byte	0x04, 0x37
        /*0002*/ 	.short	(.L_9 - .L_8)
.L_8:
        /*0004*/ 	.word	0x0000007c


	//----- nvinfo : EIATTR_KPARAM_INFO
	.align		4
.L_9:
        /*0008*/ 	.byte	0x04, 0x17
        /*000a*/ 	.short	(.L_11 - .L_10)
.L_10:
        /*000c*/ 	.word	0x00000000
        /*0010*/ 	.short	0x0003
        /*0012*/ 	.short	0x0018
        /*0014*/ 	.byte	0x00, 0xf0, 0x11, 0x00


	//----- nvinfo : EIATTR_KPARAM_INFO
	.align		4
.L_11:
        /*0018*/ 	.byte	0x04, 0x17
        /*001a*/ 	.short	(.L_13 - .L_12)
.L_12:
        /*001c*/ 	.word	0x00000000
        /*0020*/ 	.short	0x0002
        /*0022*/ 	.short	0x0010
        /*0024*/ 	.byte	0x00, 0xf4, 0x21, 0x00


	//----- nvinfo : EIATTR_KPARAM_INFO
	.align		4
.L_13:
        /*0028*/ 	.byte	0x04, 0x17
        /*002a*/ 	.short	(.L_15 - .L_14)
.L_14:
        /*002c*/ 	.word	0x00000000
        /*0030*/ 	.short	0x0001
        /*0032*/ 	.short	0x0008
        /*0034*/ 	.byte	0x00, 0xf4, 0x21, 0x00


	//----- nvinfo : EIATTR_KPARAM_INFO
	.align		4
.L_15:
        /*0038*/ 	.byte	0x04, 0x17
        /*003a*/ 	.short	(.L_17 - .L_16)
.L_16:
        /*003c*/ 	.word	0x00000000
        /*0040*/ 	.short	0x0000
        /*0042*/ 	.short	0x0000
        /*0044*/ 	.byte	0x00, 0xf4, 0x21, 0x00


	//----- nvinfo : EIATTR_SPARSE_MMA_MASK
	.align		4
.L_17:
        /*0048*/ 	.byte	0x03, 0x50
        /*004a*/ 	.short	0x0000


	//----- nvinfo : EIATTR_MAXREG_COUNT
	.align		4
        /*004c*/ 	.byte	0x03, 0x1b
        /*004e*/ 	.short	0x00ff


	//----- nvinfo : EIATTR_EXIT_INSTR_OFFSETS
	.align		4
        /*0050*/ 	.byte	0x04, 0x1c
        /*0052*/ 	.short	(.L_19 - .L_18)


	//   ....[0]....
.L_18:
        /*0054*/ 	.word	0x00000360


	//   ....[1]....
        /*0058*/ 	.word	0x00000380


	//----- nvinfo : EIATTR_REQNTID
	.align		4
.L_19:
        /*005c*/ 	.byte	0x04, 0x10
        /*005e*/ 	.short	(.L_21 - .L_20)
.L_20:
        /*0060*/ 	.word	0x00000080
        /*0064*/ 	.word	0x00000001
        /*0068*/ 	.word	0x00000001


	//----- nvinfo : EIATTR_CBANK_PARAM_SIZE
	.align		4
.L_21:
        /*006c*/ 	.byte	0x03, 0x19
        /*006e*/ 	.short	0x001c


	//----- nvinfo : EIATTR_PARAM_CBANK
	.align		4
        /*0070*/ 	.byte	0x04, 0x0a
        /*0072*/ 	.short	(.L_23 - .L_22)
	.align		4
.L_22:
        /*0074*/ 	.word	index@(.nv.constant0.triton_poi_fused_addmm_sigmoid_sigmoid_backward_4)
        /*0078*/ 	.short	0x0210
        /*007a*/ 	.short	0x001c


	//----- nvinfo : EIATTR_SW_WAR
	.align		4
.L_23:
        /*007c*/ 	.byte	0x04, 0x36
        /*007e*/ 	.short	(.L_25 - .L_24)
.L_24:
        /*0080*/ 	.word	0x00000008
.L_25:


//--------------------- .nv.callgraph             --------------------------
	.section	.nv.callgraph,"",@"SHT_CUDA_CALLGRAPH"
	.align	4
	.sectionentsize	8
	.align		4
        /*0000*/ 	.word	0x00000000
	.align		4
        /*0004*/ 	.word	0xffffffff
	.align		4
        /*0008*/ 	.word	0x00000000
	.align		4
        /*000c*/ 	.word	0xfffffffe
	.align		4
        /*0010*/ 	.word	0x00000000
	.align		4
        /*0014*/ 	.word	0xfffffffd
	.align		4
        /*0018*/ 	.word	0x00000000
	.align		4
        /*001c*/ 	.word	0xfffffffc


//--------------------- .text.triton_poi_fused_addmm_sigmoid_sigmoid_backward_4 --------------------------
	.section	.text.triton_poi_fused_addmm_sigmoid_sigmoid_backward_4,"ax",@progbits
	.align	128
        .global         triton_poi_fused_addmm_sigmoid_sigmoid_backward_4
        .type           triton_poi_fused_addmm_sigmoid_sigmoid_backward_4,@function
        .size           triton_poi_fused_addmm_sigmoid_sigmoid_backward_4,(.L_x_1 - triton_poi_fused_addmm_sigmoid_sigmoid_backward_4)
        .other          triton_poi_fused_addmm_sigmoid_sigmoid_backward_4,@"STO_CUDA_ENTRY STV_DEFAULT"
triton_poi_fused_addmm_sigmoid_sigmoid_backward_4:
.text.triton_poi_fused_addmm_sigmoid_sigmoid_backward_4:
[----:B------:R-:W0:Y:S02]  /*0000*/  LDC R1, c[0x0][0x28] ;  /* 0x00000a00ff017b82 */ /* 0x000e240000000800 */
[----:B------:R-:W1:Y:S01]  /*0010*/  S2R R0, SR_TID.X ;  /* 0x0000000000007919 */ /* 0x000e620000002100 */
[----:B------:R-:W2:Y:S01]  /*0020*/  LDC.64 R4, c[0x0][0x218] ;  /* 0x00008600ff047b82 */ /* 0x000ea20000000a00 */
[----:B------:R-:W-:Y:S01]  /*0030*/  CS2R R8, SRZ ;  /* 0x0000000000087805 */ /* 0x000fe2000001ff00 */
[----:B------:R-:W-:Y:S01]  /*0040*/  ULDC.64 UR4, c[0x0][0x208] ;  /* 0x0000820000047ab9 */ /* 0x000fe20000000a00 */
[----:B------:R-:W3:Y:S01]  /*0050*/  S2R R3, SR_CTAID.X ;  /* 0x0000000000037919 */ /* 0x000ee20000002500 */
[----:B-1----:R-:W-:-:S04]  /*0060*/  SHF.L.U32 R0, R0, 0x1, RZ ;  /* 0x0000000100007819 */ /* 0x002fc800000006ff */
[----:B------:R-:W-:-:S04]  /*0070*/  LOP3.LUT R0, R0, 0xfe, RZ, 0xc0, !PT ;  /* 0x000000fe00007812 */ /* 0x000fc800078ec0ff */
[----:B---3--:R-:W-:Y:S02]  /*0080*/  LEA R0, R3, R0, 0x8 ;  /* 0x0000000003007211 */ /* 0x008fe400078e40ff */
[----:B------:R-:W1:Y:S02]  /*0090*/  LDC.64 R2, c[0x0][0x210] ;  /* 0x00008400ff027b82 */ /* 0x000e640000000a00 */
[C---:B------:R-:W-:Y:S01]  /*00a0*/  ISETP.GE.AND P0, PT, R0.reuse, 0xc40, PT ;  /* 0x00000c400000780c */ /* 0x040fe20003f06270 */
[----:B------:R-:W-:-:S05]  /*00b0*/  IMAD.HI R6, R0, 0x5397829d, RZ ;  /* 0x5397829d00067827 */ /* 0x000fca00078e02ff */
[----:B------:R-:W-:-:S04]  /*00c0*/  SHF.R.U32.HI R7, RZ, 0x1f, R6 ;  /* 0x0000001fff077819 */ /* 0x000fc80000011606 */
[----:B------:R-:W-:-:S05]  /*00d0*/  LEA.HI.SX32 R7, R6, R7, 0x18 ;  /* 0x0000000706077211 */ /* 0x000fca00078fc2ff */
[----:B------:R-:W-:-:S04]  /*00e0*/  IMAD R7, R7, -0x310, R0 ;  /* 0xfffffcf007077824 */ /* 0x000fc800078e0200 */
[----:B--2---:R-:W-:Y:S01]  /*00f0*/  IMAD.WIDE R4, R7, 0x4, R4 ;  /* 0x0000000407047825 */ /* 0x004fe200078e0204 */
[----:B------:R-:W-:-:S03]  /*0100*/  CS2R R6, SRZ ;  /* 0x0000000000067805 */ /* 0x000fc6000001ff00 */
[----:B-1----:R-:W-:Y:S01]  /*0110*/  IMAD.WIDE R2, R0, 0x4, R2 ;  /* 0x0000000400027825 */ /* 0x002fe200078e0202 */
[----:B------:R-:W2:Y:S04]  /*0120*/  @!P0 LDG.E.EL.64 R8, desc[UR4][R4.64] ;  /* 0x0000000404088981 */ /* 0x000ea8000c2e1b00 */
[----:B------:R-:W2:Y:S02]  /*0130*/  @!P0 LDG.E.64 R6, desc[UR4][R2.64] ;  /* 0x0000000402068981 */ /* 0x000ea4000c1e1b00 */
[----:B--2---:R-:W-:Y:S01]  /*0140*/  FADD R7, R9, R7 ;  /* 0x0000000709077221 */ /* 0x004fe20000000000 */
[----:B------:R-:W-:-:S03]  /*0150*/  FADD R6, R8, R6 ;  /* 0x0000000608067221 */ /* 0x000fc60000000000 */
[----:B------:R-:W-:Y:S01]  /*0160*/  FADD R7, RZ, -R7 ;  /* 0x80000007ff077221 */ /* 0x000fe20000000000 */
[----:B------:R-:W-:-:S03]  /*0170*/  FADD R6, RZ, -R6 ;  /* 0x80000006ff067221 */ /* 0x000fc60000000000 */
[----:B------:R-:W-:Y:S01]  /*0180*/  FMUL R7, R7, 1.4426950216293334961 ;  /* 0x3fb8aa3b07077820 */ /* 0x000fe20000400000 */
[----:B------:R-:W-:-:S04]  /*0190*/  FMUL R6, R6, 1.4426950216293334961 ;  /* 0x3fb8aa3b06067820 */ /* 0x000fc80000400000 */
[----:B------:R-:W-:Y:S02]  /*01a0*/  FSETP.GEU.AND P2, PT, R7, -126, PT ;  /* 0xc2fc00000700780b */ /* 0x000fe40003f4e000 */
[----:B------:R-:W-:-:S11]  /*01b0*/  FSETP.GEU.AND P1, PT, R6, -126, PT ;  /* 0xc2fc00000600780b */ /* 0x000fd60003f2e000 */
[----:B------:R-:W-:Y:S02]  /*01c0*/  @!P2 FMUL R7, R7, 0.5 ;  /* 0x3f0000000707a820 */ /* 0x000fe40000400000 */
[----:B------:R-:W-:Y:S02]  /*01d0*/  @!P1 FMUL R6, R6, 0.5 ;  /* 0x3f00000006069820 */ /* 0x000fe40000400000 */
[----:B------:R-:W1:Y:S08]  /*01e0*/  MUFU.EX2 R8, R7 ;  /* 0x0000000700087308 */ /* 0x000e700000000800 */
[----:B------:R-:W2:Y:S01]  /*01f0*/  MUFU.EX2 R4, R6 ;  /* 0x0000000600047308 */ /* 0x000ea20000000800 */
[----:B-1----:R-:W-:-:S04]  /*0200*/  @!P2 FMUL R8, R8, R8 ;  /* 0x000000080808a220 */ /* 0x002fc80000400000 */
[----:B------:R-:W-:Y:S01]  /*0210*/  FADD R9, R8, 1 ;  /* 0x3f80000008097421 */ /* 0x000fe20000000000 */
[----:B--2---:R-:W-:-:S04]  /*0220*/  @!P1 FMUL R4, R4, R4 ;  /* 0x0000000404049220 */ /* 0x004fc80000400000 */
[----:B------:R-:W-:Y:S01]  /*0230*/  FADD R8, R4, 1 ;  /* 0x3f80000004087421 */ /* 0x000fe20000000000 */
[----:B------:R-:W-:Y:S01]  /*0240*/  FSETP.GT.AND P2, PT, R9, 8.50705917302346158658e+37, PT ;  /* 0x7e8000000900780b */ /* 0x000fe20003f44000 */
[----:B------:R-:W1:Y:S03]  /*0250*/  LDC.64 R4, c[0x0][0x220] ;  /* 0x00008800ff047b82 */ /* 0x000e660000000a00 */
[----:B------:R-:W-:Y:S01]  /*0260*/  FSETP.GT.AND P1, PT, R8, 8.50705917302346158658e+37, PT ;  /* 0x7e8000000800780b */ /* 0x000fe20003f24000 */
[----:B------:R-:W-:-:S08]  /*0270*/  HFMA2.MMA R7, -RZ, RZ, 1.625, 0 ;  /* 0x3e800000ff077435 */ /* 0x000fd000000001ff */
[----:B------:R-:W-:-:S04]  /*0280*/  @P2 FMUL R9, R9, 0.25 ;  /* 0x3e80000009092820 */ /* 0x000fc80000400000 */
[----:B------:R-:W-:Y:S02]  /*0290*/  @P1 FMUL R8, R8, 0.25 ;  /* 0x3e80000008081820 */ /* 0x000fe40000400000 */
[----:B------:R-:W2:Y:S08]  /*02a0*/  MUFU.RCP R9, R9 ;  /* 0x0000000900097308 */ /* 0x000eb00000001000 */
[----:B------:R-:W3:Y:S01]  /*02b0*/  MUFU.RCP R8, R8 ;  /* 0x0000000800087308 */ /* 0x000ee20000001000 */
[----:B------:R-:W-:-:S02]  /*02c0*/  FSEL R6, R7, 1, P2 ;  /* 0x3f80000007067808 */ /* 0x000fc40001000000 */
[----:B------:R-:W-:-:S03]  /*02d0*/  FSEL R7, R7, 1, P1 ;  /* 0x3f80000007077808 */ /* 0x000fc60000800000 */
[----:B--2---:R-:W-:-:S04]  /*02e0*/  FMUL R11, R9, R6 ;  /* 0x00000006090b7220 */ /* 0x004fc80000400000 */
[----:B------:R-:W-:Y:S01]  /*02f0*/  FADD R6, -R11, 1 ;  /* 0x3f8000000b067421 */ /* 0x000fe20000000100 */
[----:B---3--:R-:W-:-:S04]  /*0300*/  FMUL R10, R8, R7 ;  /* 0x00000007080a7220 */ /* 0x008fc80000400000 */
[----:B------:R-:W-:Y:S01]  /*0310*/  FADD R7, -R10, 1 ;  /* 0x3f8000000a077421 */ /* 0x000fe20000000100 */
[----:B------:R2:W-:Y:S01]  /*0320*/  @!P0 STG.E.64 desc[UR4][R2.64], R10 ;  /* 0x0000000a02008986 */ /* 0x0005e2000c101b04 */
[----:B------:R-:W-:Y:S01]  /*0330*/  FMUL R13, R11, R6 ;  /* 0x000000060b0d7220 */ /* 0x000fe20000400000 */
[----:B-1----:R-:W-:-:S04]  /*0340*/  IMAD.WIDE R4, R0, 0x4, R4 ;  /* 0x0000000400047825 */ /* 0x002fc800078e0204 */
[----:B------:R-:W-:Y:S01]  /*0350*/  FMUL R12, R10, R7 ;  /* 0x000000070a0c7220 */ /* 0x000fe20000400000 */
[----:B------:R-:W-:Y:S06]  /*0360*/  @P0 EXIT ;  /* 0x000000000000094d */ /* 0x000fec0003800000 */
[----:B------:R-:W-:Y:S01]  /*0370*/  STG.E.64 desc[UR4][R4.64], R12 ;  /* 0x0000000c04007986 */ /* 0x000fe2000c101b04 */
[----:B------:R-:W-:Y:S05]  /*0380*/  EXIT ;  /* 0x000000000000794d */ /* 0x000fea0003800000 */
.L_x_0:
[----:B------:R-:W-:-:S00]  /*0390*/  BRA `(.L_x_0) ;  /* 0xfffffffc00fc7947 */ /* 0x000fc0000383ffff */
[----:B------:R-:W-:-:S00]  /*03a0*/  NOP ;  /* 0x0000000000007918 */ /* 0x000fc00000000000 */
        /* <DEDUP_REMOVED lines=13> */
.L_x_1:


//--------------------- .nv.constant0.triton_poi_fused_addmm_sigmoid_sigmoid_backward_4 --------------------------
	.section	.nv.constant0.triton_poi_fused_addmm_sigmoid_sigmoid_backward_4,"a",@progbits
	.sectionflags	@""
	.align	4
.nv.constant0.triton_poi_fused_addmm_sigmoid_sigmoid_backward_4:
	.zero		556
